//
// Generated by NVIDIA NVVM Compiler
//
// Compiler Build ID: CL-36424714
// Cuda compilation tools, release 13.0, V13.0.88
// Based on NVVM 20.0.0
//

.version 9.0
.target sm_100
.address_size 64

	// .globl	_Z7mat_addPfS_S_

.visible .entry _Z7mat_addPfS_S_(
	.param .u64 .ptr .align 1 _Z7mat_addPfS_S__param_0,
	.param .u64 .ptr .align 1 _Z7mat_addPfS_S__param_1,
	.param .u64 .ptr .align 1 _Z7mat_addPfS_S__param_2
)
{
	.reg .b32 	%r<4>;
	.reg .b32 	%f<4>;
	.reg .b64 	%rd<11>;

	ld.param.u64 	%rd1, [_Z7mat_addPfS_S__param_0];
	ld.param.u64 	%rd2, [_Z7mat_addPfS_S__param_1];
	ld.param.u64 	%rd3, [_Z7mat_addPfS_S__param_2];
	cvta.to.global.u64 	%rd4, %rd3;
	cvta.to.global.u64 	%rd5, %rd2;
	cvta.to.global.u64 	%rd6, %rd1;
	mov.u32 	%r1, %tid.x;
	mov.u32 	%r2, %tid.y;
	mad.lo.s32 	%r3, %r2, 5, %r1;
	mul.wide.u32 	%rd7, %r3, 4;
	add.s64 	%rd8, %rd6, %rd7;
	ld.global.f32 	%f1, [%rd8];
	add.s64 	%rd9, %rd5, %rd7;
	ld.global.f32 	%f2, [%rd9];
	add.f32 	%f3, %f1, %f2;
	add.s64 	%rd10, %rd4, %rd7;
	st.global.f32 	[%rd10], %f3;
	ret;

}
	// .globl	_Z7mat_subPfS_S_
.visible .entry _Z7mat_subPfS_S_(
	.param .u64 .ptr .align 1 _Z7mat_subPfS_S__param_0,
	.param .u64 .ptr .align 1 _Z7mat_subPfS_S__param_1,
	.param .u64 .ptr .align 1 _Z7mat_subPfS_S__param_2
)
{
	.reg .b32 	%r<4>;
	.reg .b32 	%f<4>;
	.reg .b64 	%rd<11>;

	ld.param.u64 	%rd1, [_Z7mat_subPfS_S__param_0];
	ld.param.u64 	%rd2, [_Z7mat_subPfS_S__param_1];
	ld.param.u64 	%rd3, [_Z7mat_subPfS_S__param_2];
	cvta.to.global.u64 	%rd4, %rd3;
	cvta.to.global.u64 	%rd5, %rd2;
	cvta.to.global.u64 	%rd6, %rd1;
	mov.u32 	%r1, %tid.x;
	mov.u32 	%r2, %tid.y;
	mad.lo.s32 	%r3, %r2, 5, %r1;
	mul.wide.u32 	%rd7, %r3, 4;
	add.s64 	%rd8, %rd6, %rd7;
	ld.global.f32 	%f1, [%rd8];
	add.s64 	%rd9, %rd5, %rd7;
	ld.global.f32 	%f2, [%rd9];
	sub.f32 	%f3, %f1, %f2;
	add.s64 	%rd10, %rd4, %rd7;
	st.global.f32 	[%rd10], %f3;
	ret;

}
	// .globl	_Z8mat_multPfS_S_
.visible .entry _Z8mat_multPfS_S_(
	.param .u64 .ptr .align 1 _Z8mat_multPfS_S__param_0,
	.param .u64 .ptr .align 1 _Z8mat_multPfS_S__param_1,
	.param .u64 .ptr .align 1 _Z8mat_multPfS_S__param_2
)
{
	.reg .b32 	%r<5>;
	.reg .b32 	%f<16>;
	.reg .b64 	%rd<13>;

	ld.param.u64 	%rd1, [_Z8mat_multPfS_S__param_0];
	ld.param.u64 	%rd2, [_Z8mat_multPfS_S__param_1];
	ld.param.u64 	%rd3, [_Z8mat_multPfS_S__param_2];
	mov.u32 	%r1, %tid.y;
	mul.lo.s32 	%r2, %r1, 5;
	mov.u32 	%r3, %tid.x;
	cvta.to.global.u64 	%rd4, %rd1;
	cvta.to.global.u64 	%rd5, %rd2;
	mul.wide.u32 	%rd6, %r2, 4;
	add.s64 	%rd7, %rd4, %rd6;
	ld.global.f32 	%f1, [%rd7];
	mul.wide.u32 	%rd8, %r3, 4;
	add.s64 	%rd9, %rd5, %rd8;
	ld.global.f32 	%f2, [%rd9];
	fma.rn.f32 	%f3, %f1, %f2, 0f00000000;
	ld.global.f32 	%f4, [%rd7+4];
	ld.global.f32 	%f5, [%rd9+20];
	fma.rn.f32 	%f6, %f4, %f5, %f3;
	ld.global.f32 	%f7, [%rd7+8];
	ld.global.f32 	%f8, [%rd9+40];
	fma.rn.f32 	%f9, %f7, %f8, %f6;
	ld.global.f32 	%f10, [%rd7+12];
	ld.global.f32 	%f11, [%rd9+60];
	fma.rn.f32 	%f12, %f10, %f11, %f9;
	ld.global.f32 	%f13, [%rd7+16];
	ld.global.f32 	%f14, [%rd9+80];
	fma.rn.f32 	%f15, %f13, %f14, %f12;
	cvta.to.global.u64 	%rd10, %rd3;
	add.s32 	%r4, %r2, %r3;
	mul.wide.u32 	%rd11, %r4, 4;
	add.s64 	%rd12, %rd10, %rd11;
	st.global.f32 	[%rd12], %f15;
	ret;

}


// ===== COMPILED SASS (sm_100) =====

	.target	sm_100

	.elftype	@"ET_EXEC"


//--------------------- .note.nv.tkinfo           --------------------------
	.section	.note.nv.tkinfo,"",@"SHT_NOTE"
	.sectionflags	@"SHF_NOTE_NV_TKINFO"
	.tkinfo
        /*0018*/ 	.word	0x00000002
        /*0030*/ 	.string	""
        /*0030*/ 	.string	"ptxas"
        /*0030*/ 	.string	"Cuda compilation tools, release 13.0, V13.0.88"
        /*0030*/ 	.string	"Build cuda_13.0.r13.0/compiler.36424714_0"
        /*0030*/ 	.string	"-arch sm_100 -m 64 "



//--------------------- .note.nv.cuinfo           --------------------------
	.section	.note.nv.cuinfo,"",@"SHT_NOTE"
	.sectionflags	@"SHF_NOTE_NV_CUINFO"
        /*0018*/ 	.short	0x0002
        /*001a*/ 	.short	0x0064
        /*001c*/ 	.short	0x0082
	.zero		2


//--------------------- .nv.info                  --------------------------
	.section	.nv.info,"",@"SHT_CUDA_INFO"
	.align	4


	//----- nvinfo : EIATTR_REGCOUNT
	.align		4
        /*0000*/ 	.byte	0x04, 0x2f
        /*0002*/ 	.short	(.L_1 - .L_0)
	.align		4
.L_0:
        /*0004*/ 	.word	index@(_Z7mat_addPfS_S_)
        /*0008*/ 	.word	0x0000000c


	//----- nvinfo : EIATTR_FRAME_SIZE
	.align		4
.L_1:
        /*000c*/ 	.byte	0x04, 0x11
        /*000e*/ 	.short	(.L_3 - .L_2)
	.align		4
.L_2:
        /*0010*/ 	.word	index@(_Z7mat_addPfS_S_)
        /*0014*/ 	.word	0x00000000


	//----- nvinfo : EIATTR_REGCOUNT
	.align		4
.L_3:
        /*0018*/ 	.byte	0x04, 0x2f
        /*001a*/ 	.short	(.L_5 - .L_4)
	.align		4
.L_4:
        /*001c*/ 	.word	index@(_Z7mat_subPfS_S_)
        /*0020*/ 	.word	0x0000000c


	//----- nvinfo : EIATTR_FRAME_SIZE
	.align		4
.L_5:
        /*0024*/ 	.byte	0x04, 0x11
        /*0026*/ 	.short	(.L_7 - .L_6)
	.align		4
.L_6:
        /*0028*/ 	.word	index@(_Z7mat_subPfS_S_)
        /*002c*/ 	.word	0x00000000


	//----- nvinfo : EIATTR_REGCOUNT
	.align		4
.L_7:
        /*0030*/ 	.byte	0x04, 0x2f
        /*0032*/ 	.short	(.L_9 - .L_8)
	.align		4
.L_8:
        /*0034*/ 	.word	index@(_Z8mat_multPfS_S_)
        /*0038*/ 	.word	0x00000016


	//----- nvinfo : EIATTR_FRAME_SIZE
	.align		4
.L_9:
        /*003c*/ 	.byte	0x04, 0x11
        /*003e*/ 	.short	(.L_11 - .L_10)
	.align		4
.L_10:
        /*0040*/ 	.word	index@(_Z8mat_multPfS_S_)
        /*0044*/ 	.word	0x00000000


	//----- nvinfo : EIATTR_MIN_STACK_SIZE
	.align		4
.L_11:
        /*0048*/ 	.byte	0x04, 0x12
        /*004a*/ 	.short	(.L_13 - .L_12)
	.align		4
.L_12:
        /*004c*/ 	.word	index@(_Z8mat_multPfS_S_)
        /*0050*/ 	.word	0x00000000


	//----- nvinfo : EIATTR_MIN_STACK_SIZE
	.align		4
.L_13:
        /*0054*/ 	.byte	0x04, 0x12
        /*0056*/ 	.short	(.L_15 - .L_14)
	.align		4
.L_14:
        /*0058*/ 	.word	index@(_Z7mat_subPfS_S_)
        /*005c*/ 	.word	0x00000000


	//----- nvinfo : EIATTR_MIN_STACK_SIZE
	.align		4
.L_15:
        /*0060*/ 	.byte	0x04, 0x12
        /*0062*/ 	.short	(.L_17 - .L_16)
	.align		4
.L_16:
        /*0064*/ 	.word	index@(_Z7mat_addPfS_S_)
        /*0068*/ 	.word	0x00000000
.L_17:


//--------------------- .nv.compat                --------------------------
	.section	.nv.compat,"",@"SHT_CUDA_COMPAT_INFO"
	.align	4
        /*0000*/ 	.byte	0x02, 0x09, 0x00, 0x00, 0x02, 0x02, 0x01, 0x00, 0x02, 0x05, 0x05, 0x00, 0x03, 0x07, 0x01, 0x01
        /*0010*/ 	.byte	0x02, 0x03, 0x00, 0x00, 0x02, 0x06, 0x01, 0x00, 0x04, 0x0b, 0x08, 0x00, 0x09, 0x00, 0x00, 0x00
        /*0020*/ 	.byte	0x00, 0x00, 0x00, 0x00


//--------------------- .nv.info._Z8mat_multPfS_S_ --------------------------
	.section	.nv.info._Z8mat_multPfS_S_,"",@"SHT_CUDA_INFO"
	.sectionflags	@""
	.align	4


	//----- nvinfo : EIATTR_CUDA_API_VERSION
	.align		4
        /*0000*/ 	.byte	0x04, 0x37
        /*0002*/ 	.short	(.L_19 - .L_18)
.L_18:
        /*0004*/ 	.word	0x00000082


	//----- nvinfo : EIATTR_KPARAM_INFO
	.align		4
.L_19:
        /*0008*/ 	.byte	0x04, 0x17
        /*000a*/ 	.short	(.L_21 - .L_20)
.L_20:
        /*000c*/ 	.word	0x00000000
        /*0010*/ 	.short	0x0002
        /*0012*/ 	.short	0x0010
        /*0014*/ 	.byte	0x00, 0xf5, 0x21, 0x00


	//----- nvinfo : EIATTR_KPARAM_INFO
	.align		4
.L_21:
        /*0018*/ 	.byte	0x04, 0x17
        /*001a*/ 	.short	(.L_23 - .L_22)
.L_22:
        /*001c*/ 	.word	0x00000000
        /*0020*/ 	.short	0x0001
        /*0022*/ 	.short	0x0008
        /*0024*/ 	.byte	0x00, 0xf5, 0x21, 0x00


	//----- nvinfo : EIATTR_KPARAM_INFO
	.align		4
.L_23:
        /*0028*/ 	.byte	0x04, 0x17
        /*002a*/ 	.short	(.L_25 - .L_24)
.L_24:
        /*002c*/ 	.word	0x00000000
        /*0030*/ 	.short	0x0000
        /*0032*/ 	.short	0x0000
        /*0034*/ 	.byte	0x00, 0xf5, 0x21, 0x00


	//----- nvinfo : EIATTR_SPARSE_MMA_MASK
	.align		4
.L_25:
        /*0038*/ 	.byte	0x03, 0x50
        /*003a*/ 	.short	0x0000


	//----- nvinfo : EIATTR_MAXREG_COUNT
	.align		4
        /*003c*/ 	.byte	0x03, 0x1b
        /*003e*/ 	.short	0x00ff


	//----- nvinfo : EIATTR_MERCURY_ISA_VERSION
	.align		4
        /*0040*/ 	.byte	0x03, 0x5f
        /*0042*/ 	.short	0x0101


	//----- nvinfo : EIATTR_VRC_CTA_INIT_COUNT
	.align		4
        /*0044*/ 	.byte	0x02, 0x4a
	.zero		1
	.zero		1


	//----- nvinfo : EIATTR_EXIT_INSTR_OFFSETS
	.align		4
        /*0048*/ 	.byte	0x04, 0x1c
        /*004a*/ 	.short	(.L_27 - .L_26)


	//   ....[0]....
.L_26:
        /*004c*/ 	.word	0x000001c0


	//----- nvinfo : EIATTR_CBANK_PARAM_SIZE
	.align		4
.L_27:
        /*0050*/ 	.byte	0x03, 0x19
        /*0052*/ 	.short	0x0018


	//----- nvinfo : EIATTR_PARAM_CBANK
	.align		4
        /*0054*/ 	.byte	0x04, 0x0a
        /*0056*/ 	.short	(.L_29 - .L_28)
	.align		4
.L_28:
        /*0058*/ 	.word	index@(.nv.constant0._Z8mat_multPfS_S_)
        /*005c*/ 	.short	0x0380
        /*005e*/ 	.short	0x0018


	//----- nvinfo : EIATTR_SW_WAR
	.align		4
.L_29:
        /*0060*/ 	.byte	0x04, 0x36
        /*0062*/ 	.short	(.L_31 - .L_30)
.L_30:
        /*0064*/ 	.word	0x00000008
.L_31:


//--------------------- .nv.info._Z7mat_subPfS_S_ --------------------------
	.section	.nv.info._Z7mat_subPfS_S_,"",@"SHT_CUDA_INFO"
	.sectionflags	@""
	.align	4


	//----- nvinfo : EIATTR_CUDA_API_VERSION
	.align		4
        /*0000*/ 	.byte	0x04, 0x37
        /*0002*/ 	.short	(.L_33 - .L_32)
.L_32:
        /*0004*/ 	.word	0x00000082


	//----- nvinfo : EIATTR_KPARAM_INFO
	.align		4
.L_33:
        /*0008*/ 	.byte	0x04, 0x17
        /*000a*/ 	.short	(.L_35 - .L_34)
.L_34:
        /*000c*/ 	.word	0x00000000
        /*0010*/ 	.short	0x0002
        /*0012*/ 	.short	0x0010
        /*0014*/ 	.byte	0x00, 0xf5, 0x21, 0x00


	//----- nvinfo : EIATTR_KPARAM_INFO
	.align		4
.L_35:
        /*0018*/ 	.byte	0x04, 0x17
        /*001a*/ 	.short	(.L_37 - .L_36)
.L_36:
        /*001c*/ 	.word	0x00000000
        /*0020*/ 	.short	0x0001
        /*0022*/ 	.short	0x0008
        /*0024*/ 	.byte	0x00, 0xf5, 0x21, 0x00


	//----- nvinfo : EIATTR_KPARAM_INFO
	.align		4
.L_37:
        /*0028*/ 	.byte	0x04, 0x17
        /*002a*/ 	.short	(.L_39 - .L_38)
.L_38:
        /*002c*/ 	.word	0x00000000
        /*0030*/ 	.short	0x0000
        /*0032*/ 	.short	0x0000
        /*0034*/ 	.byte	0x00, 0xf5, 0x21, 0x00


	//----- nvinfo : EIATTR_SPARSE_MMA_MASK
	.align		4
.L_39:
        /*0038*/ 	.byte	0x03, 0x50
        /*003a*/ 	.short	0x0000


	//----- nvinfo : EIATTR_MAXREG_COUNT
	.align		4
        /*003c*/ 	.byte	0x03, 0x1b
        /*003e*/ 	.short	0x00ff


	//----- nvinfo : EIATTR_MERCURY_ISA_VERSION
	.align		4
        /*0040*/ 	.byte	0x03, 0x5f
        /*0042*/ 	.short	0x0101


	//----- nvinfo : EIATTR_VRC_CTA_INIT_COUNT
	.align		4
        /*0044*/ 	.byte	0x02, 0x4a
	.zero		1
	.zero		1


	//----- nvinfo : EIATTR_EXIT_INSTR_OFFSETS
	.align		4
        /*0048*/ 	.byte	0x04, 0x1c
        /*004a*/ 	.short	(.L_41 - .L_40)


	//   ....[0]....
.L_40:
        /*004c*/ 	.word	0x000000f0


	//----- nvinfo : EIATTR_CBANK_PARAM_SIZE
	.align		4
.L_41:
        /*0050*/ 	.byte	0x03, 0x19
        /*0052*/ 	.short	0x0018


	//----- nvinfo : EIATTR_PARAM_CBANK
	.align		4
        /*0054*/ 	.byte	0x04, 0x0a
        /*0056*/ 	.short	(.L_43 - .L_42)
	.align		4
.L_42:
        /*0058*/ 	.word	index@(.nv.constant0._Z7mat_subPfS_S_)
        /*005c*/ 	.short	0x0380
        /*005e*/ 	.short	0x0018


	//----- nvinfo : EIATTR_SW_WAR
	.align		4
.L_43:
        /*0060*/ 	.byte	0x04, 0x36
        /*0062*/ 	.short	(.L_45 - .L_44)
.L_44:
        /*0064*/ 	.word	0x00000008
.L_45:


//--------------------- .nv.info._Z7mat_addPfS_S_ --------------------------
	.section	.nv.info._Z7mat_addPfS_S_,"",@"SHT_CUDA_INFO"
	.sectionflags	@""
	.align	4


	//----- nvinfo : EIATTR_CUDA_API_VERSION
	.align		4
        /*0000*/ 	.byte	0x04, 0x37
        /*0002*/ 	.short	(.L_47 - .L_46)
.L_46:
        /*0004*/ 	.word	0x00000082


	//----- nvinfo : EIATTR_KPARAM_INFO
	.align		4
.L_47:
        /*0008*/ 	.byte	0x04, 0x17
        /*000a*/ 	.short	(.L_49 - .L_48)
.L_48:
        /*000c*/ 	.word	0x00000000
        /*0010*/ 	.short	0x0002
        /*0012*/ 	.short	0x0010
        /*0014*/ 	.byte	0x00, 0xf5, 0x21, 0x00


	//----- nvinfo : EIATTR_KPARAM_INFO
	.align		4
.L_49:
        /*0018*/ 	.byte	0x04, 0x17
        /*001a*/ 	.short	(.L_51 - .L_50)
.L_50:
        /*001c*/ 	.word	0x00000000
        /*0020*/ 	.short	0x0001
        /*0022*/ 	.short	0x0008
        /*0024*/ 	.byte	0x00, 0xf5, 0x21, 0x00


	//----- nvinfo : EIATTR_KPARAM_INFO
	.align		4
.L_51:
        /*0028*/ 	.byte	0x04, 0x17
        /*002a*/ 	.short	(.L_53 - .L_52)
.L_52:
        /*002c*/ 	.word	0x00000000
        /*0030*/ 	.short	0x0000
        /*0032*/ 	.short	0x0000
        /*0034*/ 	.byte	0x00, 0xf5, 0x21, 0x00


	//----- nvinfo : EIATTR_SPARSE_MMA_MASK
	.align		4
.L_53:
        /*0038*/ 	.byte	0x03, 0x50
        /*003a*/ 	.short	0x0000


	//----- nvinfo : EIATTR_MAXREG_COUNT
	.align		4
        /*003c*/ 	.byte	0x03, 0x1b
        /*003e*/ 	.short	0x00ff


	//----- nvinfo : EIATTR_MERCURY_ISA_VERSION
	.align		4
        /*0040*/ 	.byte	0x03, 0x5f
        /*0042*/ 	.short	0x0101


	//----- nvinfo : EIATTR_VRC_CTA_INIT_COUNT
	.align		4
        /*0044*/ 	.byte	0x02, 0x4a
	.zero		1
	.zero		1


	//----- nvinfo : EIATTR_EXIT_INSTR_OFFSETS
	.align		4
        /*0048*/ 	.byte	0x04, 0x1c
        /*004a*/ 	.short	(.L_55 - .L_54)


	//   ....[0]....
.L_54:
        /*004c*/ 	.word	0x000000f0


	//----- nvinfo : EIATTR_CBANK_PARAM_SIZE
	.align		4
.L_55:
        /*0050*/ 	.byte	0x03, 0x19
        /*0052*/ 	.short	0x0018


	//----- nvinfo : EIATTR_PARAM_CBANK
	.align		4
        /*0054*/ 	.byte	0x04, 0x0a
        /*0056*/ 	.short	(.L_57 - .L_56)
	.align		4
.L_56:
        /*0058*/ 	.word	index@(.nv.constant0._Z7mat_addPfS_S_)
        /*005c*/ 	.short	0x0380
        /*005e*/ 	.short	0x0018


	//----- nvinfo : EIATTR_SW_WAR
	.align		4
.L_57:
        /*0060*/ 	.byte	0x04, 0x36
        /*0062*/ 	.short	(.L_59 - .L_58)
.L_58:
        /*0064*/ 	.word	0x00000008
.L_59:


//--------------------- .nv.callgraph             --------------------------
	.section	.nv.callgraph,"",@"SHT_CUDA_CALLGRAPH"
	.align	4
	.sectionentsize	8
	.align		4
        /*0000*/ 	.word	0x00000000
	.align		4
        /*0004*/ 	.word	0xffffffff
	.align		4
        /*0008*/ 	.word	0x00000000
	.align		4
        /*000c*/ 	.word	0xfffffffe
	.align		4
        /*0010*/ 	.word	0x00000000
	.align		4
        /*0014*/ 	.word	0xfffffffd
	.align		4
        /*0018*/ 	.word	0x00000000
	.align		4
        /*001c*/ 	.word	0xfffffffc


//--------------------- .text._Z8mat_multPfS_S_   --------------------------
	.section	.text._Z8mat_multPfS_S_,"ax",@progbits
	.align	128
        .global         _Z8mat_multPfS_S_
        .type           _Z8mat_multPfS_S_,@function
        .size           _Z8mat_multPfS_S_,(.L_x_3 - _Z8mat_multPfS_S_)
        .other          _Z8mat_multPfS_S_,@"STO_CUDA_ENTRY STV_DEFAULT"
_Z8mat_multPfS_S_:
.text._Z8mat_multPfS_S_:
[----:B------:R-:W-:Y:S01]  /*0000*/  LDC R1, c[0x0][0x37c] ;  /* 0x0000df00ff017b82 */ /* 0x000fe20000000800 */
[----:B------:R-:W0:Y:S07]  /*0010*/  S2R R9, SR_TID.Y ;  /* 0x0000000000097919 */ /* 0x000e2e0000002200 */
[----:B------:R-:W1:Y:S01]  /*0020*/  LDC.64 R6, c[0x0][0x388] ;  /* 0x0000e200ff067b82 */ /* 0x000e620000000a00 */
[----:B------:R-:W2:Y:S01]  /*0030*/  LDCU.64 UR4, c[0x0][0x358] ;  /* 0x00006b00ff0477ac */ /* 0x000ea20008000a00 */
[----:B------:R-:W1:Y:S06]  /*0040*/  S2R R16, SR_TID.X ;  /* 0x0000000000107919 */ /* 0x000e6c0000002100 */
[----:B------:R-:W3:Y:S08]  /*0050*/  LDC.64 R4, c[0x0][0x380] ;  /* 0x0000e000ff047b82 */ /* 0x000ef00000000a00 */
[----:B------:R-:W4:Y:S01]  /*0060*/  LDC.64 R2, c[0x0][0x390] ;  /* 0x0000e400ff027b82 */ /* 0x000f220000000a00 */
[----:B0-----:R-:W-:Y:S01]  /*0070*/  LEA R9, R9, R9, 0x2 ;  /* 0x0000000909097211 */ /* 0x001fe200078e10ff */
[----:B-1----:R-:W-:-:S04]  /*0080*/  IMAD.WIDE.U32 R6, R16, 0x4, R6 ;  /* 0x0000000410067825 */ /* 0x002fc800078e0006 */
[C---:B---3--:R-:W-:Y:S01]  /*0090*/  IMAD.WIDE.U32 R4, R9.reuse, 0x4, R4 ;  /* 0x0000000409047825 */ /* 0x048fe200078e0004 */
[----:B--2---:R-:W2:Y:S04]  /*00a0*/  LDG.E R11, desc[UR4][R6.64] ;  /* 0x00000004060b7981 */ /* 0x004ea8000c1e1900 */
[----:B------:R-:W2:Y:S04]  /*00b0*/  LDG.E R0, desc[UR4][R4.64] ;  /* 0x0000000404007981 */ /* 0x000ea8000c1e1900 */
[----:B------:R-:W3:Y:S04]  /*00c0*/  LDG.E R8, desc[UR4][R6.64+0x14] ;  /* 0x0000140406087981 */ /* 0x000ee8000c1e1900 */
[----:B------:R-:W3:Y:S04]  /*00d0*/  LDG.E R13, desc[UR4][R4.64+0x4] ;  /* 0x00000404040d7981 */ /* 0x000ee8000c1e1900 */
[----:B------:R-:W5:Y:S04]  /*00e0*/  LDG.E R10, desc[UR4][R6.64+0x28] ;  /* 0x00002804060a7981 */ /* 0x000f68000c1e1900 */
[----:B------:R-:W5:Y:S04]  /*00f0*/  LDG.E R15, desc[UR4][R4.64+0x8] ;  /* 0x00000804040f7981 */ /* 0x000f68000c1e1900 */
[----:B------:R-:W5:Y:S04]  /*0100*/  LDG.E R12, desc[UR4][R6.64+0x3c] ;  /* 0x00003c04060c7981 */ /* 0x000f68000c1e1900 */
[----:B------:R-:W5:Y:S04]  /*0110*/  LDG.E R17, desc[UR4][R4.64+0xc] ;  /* 0x00000c0404117981 */ /* 0x000f68000c1e1900 */
[----:B------:R-:W5:Y:S04]  /*0120*/  LDG.E R19, desc[UR4][R4.64+0x10] ;  /* 0x0000100404137981 */ /* 0x000f68000c1e1900 */
[----:B------:R-:W5:Y:S01]  /*0130*/  LDG.E R14, desc[UR4][R6.64+0x50] ;  /* 0x00005004060e7981 */ /* 0x000f62000c1e1900 */
[----:B------:R-:W-:-:S05]  /*0140*/  IADD3 R9, PT, PT, R9, R16, RZ ;  /* 0x0000001009097210 */ /* 0x000fca0007ffe0ff */
[----:B----4-:R-:W-:-:S04]  /*0150*/  IMAD.WIDE.U32 R2, R9, 0x4, R2 ;  /* 0x0000000409027825 */ /* 0x010fc800078e0002 */
[----:B--2---:R-:W-:-:S04]  /*0160*/  FFMA R0, R0, R11, RZ ;  /* 0x0000000b00007223 */ /* 0x004fc800000000ff */
[----:B---3--:R-:W-:-:S04]  /*0170*/  FFMA R0, R13, R8, R0 ;  /* 0x000000080d007223 */ /* 0x008fc80000000000 */
[----:B-----5:R-:W-:-:S04]  /*0180*/  FFMA R0, R15, R10, R0 ;  /* 0x0000000a0f007223 */ /* 0x020fc80000000000 */
[----:B------:R-:W-:-:S04]  /*0190*/  FFMA R0, R17, R12, R0 ;  /* 0x0000000c11007223 */ /* 0x000fc80000000000 */
[----:B------:R-:W-:-:S05]  /*01a0*/  FFMA R19, R19, R14, R0 ;  /* 0x0000000e13137223 */ /* 0x000fca0000000000 */
[----:B------:R-:W-:Y:S01]  /*01b0*/  STG.E desc[UR4][R2.64], R19 ;  /* 0x0000001302007986 */ /* 0x000fe2000c101904 */
[----:B------:R-:W-:Y:S05]  /*01c0*/  EXIT ;  /* 0x000000000000794d */ /* 0x000fea0003800000 */
.L_x_0:
[----:B------:R-:W-:-:S00]  /*01d0*/  BRA `(.L_x_0) ;  /* 0xfffffffc00fc7947 */ /* 0x000fc0000383ffff */
[----:B------:R-:W-:-:S00]  /*01e0*/  NOP ;  /* 0x0000000000007918 */ /* 0x000fc00000000000 */
        /* <DEDUP_REMOVED lines=9> */
.L_x_3:


//--------------------- .text._Z7mat_subPfS_S_    --------------------------
	.section	.text._Z7mat_subPfS_S_,"ax",@progbits
	.align	128
        .global         _Z7mat_subPfS_S_
        .type           _Z7mat_subPfS_S_,@function
        .size           _Z7mat_subPfS_S_,(.L_x_4 - _Z7mat_subPfS_S_)
        .other          _Z7mat_subPfS_S_,@"STO_CUDA_ENTRY STV_DEFAULT"
_Z7mat_subPfS_S_:
.text._Z7mat_subPfS_S_:
[----:B------:R-:W-:Y:S01]  /*0000*/  LDC R1, c[0x0][0x37c] ;  /* 0x0000df00ff017b82 */ /* 0x000fe20000000800 */
[----:B------:R-:W0:Y:S07]  /*0010*/  S2R R9, SR_TID.X ;  /* 0x0000000000097919 */ /* 0x000e2e0000002100 */
[----:B------:R-:W1:Y:S01]  /*0020*/  LDC.64 R2, c[0x0][0x380] ;  /* 0x0000e000ff027b82 */ /* 0x000e620000000a00 */
[----:B------:R-:W2:Y:S01]  /*0030*/  LDCU.64 UR4, c[0x0][0x358] ;  /* 0x00006b00ff0477ac */ /* 0x000ea20008000a00 */
[----:B------:R-:W0:Y:S06]  /*0040*/  S2R R0, SR_TID.Y ;  /* 0x0000000000007919 */ /* 0x000e2c0000002200 */
[----:B------:R-:W3:Y:S08]  /*0050*/  LDC.64 R4, c[0x0][0x388] ;  /* 0x0000e200ff047b82 */ /* 0x000ef00000000a00 */
[----:B------:R-:W4:Y:S01]  /*0060*/  LDC.64 R6, c[0x0][0x390] ;  /* 0x0000e400ff067b82 */ /* 0x000f220000000a00 */
[----:B0-----:R-:W-:-:S04]  /*0070*/  IMAD R9, R0, 0x5, R9 ;  /* 0x0000000500097824 */ /* 0x001fc800078e0209 */
[----:B-1----:R-:W-:-:S04]  /*0080*/  IMAD.WIDE.U32 R2, R9, 0x4, R2 ;  /* 0x0000000409027825 */ /* 0x002fc800078e0002 */
[C---:B---3--:R-:W-:Y:S02]  /*0090*/  IMAD.WIDE.U32 R4, R9.reuse, 0x4, R4 ;  /* 0x0000000409047825 */ /* 0x048fe400078e0004 */
[----:B--2---:R-:W2:Y:S04]  /*00a0*/  LDG.E R2, desc[UR4][R2.64] ;  /* 0x0000000402027981 */ /* 0x004ea8000c1e1900 */
[----:B------:R-:W2:Y:S01]  /*00b0*/  LDG.E R5, desc[UR4][R4.64] ;  /* 0x0000000404057981 */ /* 0x000ea2000c1e1900 */
[----:B----4-:R-:W-:-:S04]  /*00c0*/  IMAD.WIDE.U32 R6, R9, 0x4, R6 ;  /* 0x0000000409067825 */ /* 0x010fc800078e0006 */
[----:B--2---:R-:W-:-:S05]  /*00d0*/  FADD R9, R2, -R5 ;  /* 0x8000000502097221 */ /* 0x004fca0000000000 */
[----:B------:R-:W-:Y:S01]  /*00e0*/  STG.E desc[UR4][R6.64], R9 ;  /* 0x0000000906007986 */ /* 0x000fe2000c101904 */
[----:B------:R-:W-:Y:S05]  /*00f0*/  EXIT ;  /* 0x000000000000794d */ /* 0x000fea0003800000 */
.L_x_1:
        /* <DEDUP_REMOVED lines=16> */
.L_x_4:


//--------------------- .text._Z7mat_addPfS_S_    --------------------------
	.section	.text._Z7mat_addPfS_S_,"ax",@progbits
	.align	128
        .global         _Z7mat_addPfS_S_
        .type           _Z7mat_addPfS_S_,@function
        .size           _Z7mat_addPfS_S_,(.L_x_5 - _Z7mat_addPfS_S_)
        .other          _Z7mat_addPfS_S_,@"STO_CUDA_ENTRY STV_DEFAULT"
_Z7mat_addPfS_S_:
.text._Z7mat_addPfS_S_:
        /* <DEDUP_REMOVED lines=13> */
[----:B--2---:R-:W-:-:S05]  /*00d0*/  FADD R9, R2, R5 ;  /* 0x0000000502097221 */ /* 0x004fca0000000000 */
[----:B------:R-:W-:Y:S01]  /*00e0*/  STG.E desc[UR4][R6.64], R9 ;  /* 0x0000000906007986 */ /* 0x000fe2000c101904 */
[----:B------:R-:W-:Y:S05]  /*00f0*/  EXIT ;  /* 0x000000000000794d */ /* 0x000fea0003800000 */
.L_x_2:
        /* <DEDUP_REMOVED lines=16> */
.L_x_5:


//--------------------- .nv.shared.reserved.0     --------------------------
	.section	.nv.shared.reserved.0,"aw",@nobits
	.weak		__nv_reservedSMEM_offset_0_alias
	.size		__nv_reservedSMEM_offset_0_alias, 0, 64
	.other		__nv_reservedSMEM_offset_0_alias,@"STO_CUDA_RESERVED_SHARED STV_DEFAULT"
__nv_reservedSMEM_offset_0_alias:
	.zero		0
	.zero		64


//--------------------- .nv.constant0._Z8mat_multPfS_S_ --------------------------
	.section	.nv.constant0._Z8mat_multPfS_S_,"a",@progbits
	.sectionflags	@""
	.align	4
.nv.constant0._Z8mat_multPfS_S_:
	.zero		920


//--------------------- .nv.constant0._Z7mat_subPfS_S_ --------------------------
	.section	.nv.constant0._Z7mat_subPfS_S_,"a",@progbits
	.sectionflags	@""
	.align	4
.nv.constant0._Z7mat_subPfS_S_:
	.zero		920


//--------------------- .nv.constant0._Z7mat_addPfS_S_ --------------------------
	.section	.nv.constant0._Z7mat_addPfS_S_,"a",@progbits
	.sectionflags	@""
	.align	4
.nv.constant0._Z7mat_addPfS_S_:
	.zero		920


//--------------------- SYMBOLS --------------------------

	.type		.nv.reservedSmem.offset0,@object
	.size		.nv.reservedSmem.offset0,0x4
